//
// Generated by NVIDIA NVVM Compiler
//
// Compiler Build ID: CL-36424714
// Cuda compilation tools, release 13.0, V13.0.88
// Based on NVVM 20.0.0
//

.version 9.0
.target sm_100
.address_size 64

	// .globl	_Z10kernel_dotPfS_S_
// _ZZ10kernel_dotPfS_S_E14threadPartials has been demoted

.visible .entry _Z10kernel_dotPfS_S_(
	.param .u64 .ptr .align 1 _Z10kernel_dotPfS_S__param_0,
	.param .u64 .ptr .align 1 _Z10kernel_dotPfS_S__param_1,
	.param .u64 .ptr .align 1 _Z10kernel_dotPfS_S__param_2
)
{
	.reg .pred 	%p<9>;
	.reg .b32 	%r<74>;
	.reg .b32 	%f<127>;
	.reg .b64 	%rd<22>;
	// demoted variable
	.shared .align 4 .b8 _ZZ10kernel_dotPfS_S_E14threadPartials[1024];
	ld.param.u64 	%rd4, [_Z10kernel_dotPfS_S__param_0];
	ld.param.u64 	%rd5, [_Z10kernel_dotPfS_S__param_1];
	ld.param.u64 	%rd3, [_Z10kernel_dotPfS_S__param_2];
	cvta.to.global.u64 	%rd1, %rd5;
	cvta.to.global.u64 	%rd2, %rd4;
	mov.u32 	%r1, %tid.x;
	mov.u32 	%r2, %ctaid.x;
	mov.u32 	%r18, %ntid.x;
	mad.lo.s32 	%r70, %r2, %r18, %r1;
	mov.u32 	%r19, %nctaid.x;
	mul.lo.s32 	%r4, %r18, %r19;
	setp.gt.s32 	%p1, %r70, 499999;
	mov.f32 	%f126, 0f00000000;
	@%p1 bra 	$L__BB0_7;
	add.s32 	%r20, %r70, %r4;
	max.s32 	%r21, %r20, 500000;
	setp.lt.s32 	%p2, %r20, 500000;
	selp.u32 	%r22, 1, 0, %p2;
	add.s32 	%r23, %r20, %r22;
	sub.s32 	%r24, %r21, %r23;
	div.u32 	%r25, %r24, %r4;
	add.s32 	%r5, %r25, %r22;
	and.b32  	%r26, %r5, 3;
	setp.eq.s32 	%p3, %r26, 3;
	mov.f32 	%f126, 0f00000000;
	@%p3 bra 	$L__BB0_4;
	add.s32 	%r27, %r5, 1;
	and.b32  	%r28, %r27, 3;
	neg.s32 	%r68, %r28;
	mov.f32 	%f126, 0f00000000;
$L__BB0_3:
	.pragma "nounroll";
	mul.wide.s32 	%rd6, %r70, 4;
	add.s64 	%rd7, %rd1, %rd6;
	add.s64 	%rd8, %rd2, %rd6;
	ld.global.f32 	%f12, [%rd8];
	ld.global.f32 	%f13, [%rd7];
	fma.rn.f32 	%f126, %f12, %f13, %f126;
	add.s32 	%r70, %r70, %r4;
	add.s32 	%r68, %r68, 1;
	setp.ne.s32 	%p4, %r68, 0;
	@%p4 bra 	$L__BB0_3;
$L__BB0_4:
	setp.lt.u32 	%p5, %r5, 3;
	@%p5 bra 	$L__BB0_7;
	mul.wide.s32 	%rd12, %r4, 4;
	shl.b32 	%r29, %r4, 2;
$L__BB0_6:
	mul.wide.s32 	%rd9, %r70, 4;
	add.s64 	%rd10, %rd2, %rd9;
	ld.global.f32 	%f14, [%rd10];
	add.s64 	%rd11, %rd1, %rd9;
	ld.global.f32 	%f15, [%rd11];
	fma.rn.f32 	%f16, %f14, %f15, %f126;
	add.s64 	%rd13, %rd10, %rd12;
	ld.global.f32 	%f17, [%rd13];
	add.s64 	%rd14, %rd11, %rd12;
	ld.global.f32 	%f18, [%rd14];
	fma.rn.f32 	%f19, %f17, %f18, %f16;
	add.s64 	%rd15, %rd13, %rd12;
	ld.global.f32 	%f20, [%rd15];
	add.s64 	%rd16, %rd14, %rd12;
	ld.global.f32 	%f21, [%rd16];
	fma.rn.f32 	%f22, %f20, %f21, %f19;
	add.s64 	%rd17, %rd15, %rd12;
	ld.global.f32 	%f23, [%rd17];
	add.s64 	%rd18, %rd16, %rd12;
	ld.global.f32 	%f24, [%rd18];
	fma.rn.f32 	%f126, %f23, %f24, %f22;
	add.s32 	%r70, %r29, %r70;
	setp.lt.s32 	%p6, %r70, 500000;
	@%p6 bra 	$L__BB0_6;
$L__BB0_7:
	shl.b32 	%r30, %r1, 2;
	mov.u32 	%r31, _ZZ10kernel_dotPfS_S_E14threadPartials;
	add.s32 	%r32, %r31, %r30;
	st.shared.f32 	[%r32], %f126;
	bar.sync 	0;
	setp.ne.s32 	%p7, %r1, 0;
	@%p7 bra 	$L__BB0_11;
	mov.b32 	%r73, 0;
	mov.b32 	%r72, 64;
$L__BB0_9:
	add.s32 	%r36, %r31, %r72;
	ld.shared.f32 	%f25, [%r36+-64];
	cvt.rn.f32.s32 	%f26, %r73;
	add.f32 	%f27, %f25, %f26;
	cvt.rzi.s32.f32 	%r37, %f27;
	ld.shared.f32 	%f28, [%r36+-60];
	cvt.rn.f32.s32 	%f29, %r37;
	add.f32 	%f30, %f28, %f29;
	cvt.rzi.s32.f32 	%r38, %f30;
	ld.shared.f32 	%f31, [%r36+-56];
	cvt.rn.f32.s32 	%f32, %r38;
	add.f32 	%f33, %f31, %f32;
	cvt.rzi.s32.f32 	%r39, %f33;
	ld.shared.f32 	%f34, [%r36+-52];
	cvt.rn.f32.s32 	%f35, %r39;
	add.f32 	%f36, %f34, %f35;
	cvt.rzi.s32.f32 	%r40, %f36;
	ld.shared.f32 	%f37, [%r36+-48];
	cvt.rn.f32.s32 	%f38, %r40;
	add.f32 	%f39, %f37, %f38;
	cvt.rzi.s32.f32 	%r41, %f39;
	ld.shared.f32 	%f40, [%r36+-44];
	cvt.rn.f32.s32 	%f41, %r41;
	add.f32 	%f42, %f40, %f41;
	cvt.rzi.s32.f32 	%r42, %f42;
	ld.shared.f32 	%f43, [%r36+-40];
	cvt.rn.f32.s32 	%f44, %r42;
	add.f32 	%f45, %f43, %f44;
	cvt.rzi.s32.f32 	%r43, %f45;
	ld.shared.f32 	%f46, [%r36+-36];
	cvt.rn.f32.s32 	%f47, %r43;
	add.f32 	%f48, %f46, %f47;
	cvt.rzi.s32.f32 	%r44, %f48;
	ld.shared.f32 	%f49, [%r36+-32];
	cvt.rn.f32.s32 	%f50, %r44;
	add.f32 	%f51, %f49, %f50;
	cvt.rzi.s32.f32 	%r45, %f51;
	ld.shared.f32 	%f52, [%r36+-28];
	cvt.rn.f32.s32 	%f53, %r45;
	add.f32 	%f54, %f52, %f53;
	cvt.rzi.s32.f32 	%r46, %f54;
	ld.shared.f32 	%f55, [%r36+-24];
	cvt.rn.f32.s32 	%f56, %r46;
	add.f32 	%f57, %f55, %f56;
	cvt.rzi.s32.f32 	%r47, %f57;
	ld.shared.f32 	%f58, [%r36+-20];
	cvt.rn.f32.s32 	%f59, %r47;
	add.f32 	%f60, %f58, %f59;
	cvt.rzi.s32.f32 	%r48, %f60;
	ld.shared.f32 	%f61, [%r36+-16];
	cvt.rn.f32.s32 	%f62, %r48;
	add.f32 	%f63, %f61, %f62;
	cvt.rzi.s32.f32 	%r49, %f63;
	ld.shared.f32 	%f64, [%r36+-12];
	cvt.rn.f32.s32 	%f65, %r49;
	add.f32 	%f66, %f64, %f65;
	cvt.rzi.s32.f32 	%r50, %f66;
	ld.shared.f32 	%f67, [%r36+-8];
	cvt.rn.f32.s32 	%f68, %r50;
	add.f32 	%f69, %f67, %f68;
	cvt.rzi.s32.f32 	%r51, %f69;
	ld.shared.f32 	%f70, [%r36+-4];
	cvt.rn.f32.s32 	%f71, %r51;
	add.f32 	%f72, %f70, %f71;
	cvt.rzi.s32.f32 	%r52, %f72;
	ld.shared.f32 	%f73, [%r36];
	cvt.rn.f32.s32 	%f74, %r52;
	add.f32 	%f75, %f73, %f74;
	cvt.rzi.s32.f32 	%r53, %f75;
	ld.shared.f32 	%f76, [%r36+4];
	cvt.rn.f32.s32 	%f77, %r53;
	add.f32 	%f78, %f76, %f77;
	cvt.rzi.s32.f32 	%r54, %f78;
	ld.shared.f32 	%f79, [%r36+8];
	cvt.rn.f32.s32 	%f80, %r54;
	add.f32 	%f81, %f79, %f80;
	cvt.rzi.s32.f32 	%r55, %f81;
	ld.shared.f32 	%f82, [%r36+12];
	cvt.rn.f32.s32 	%f83, %r55;
	add.f32 	%f84, %f82, %f83;
	cvt.rzi.s32.f32 	%r56, %f84;
	ld.shared.f32 	%f85, [%r36+16];
	cvt.rn.f32.s32 	%f86, %r56;
	add.f32 	%f87, %f85, %f86;
	cvt.rzi.s32.f32 	%r57, %f87;
	ld.shared.f32 	%f88, [%r36+20];
	cvt.rn.f32.s32 	%f89, %r57;
	add.f32 	%f90, %f88, %f89;
	cvt.rzi.s32.f32 	%r58, %f90;
	ld.shared.f32 	%f91, [%r36+24];
	cvt.rn.f32.s32 	%f92, %r58;
	add.f32 	%f93, %f91, %f92;
	cvt.rzi.s32.f32 	%r59, %f93;
	ld.shared.f32 	%f94, [%r36+28];
	cvt.rn.f32.s32 	%f95, %r59;
	add.f32 	%f96, %f94, %f95;
	cvt.rzi.s32.f32 	%r60, %f96;
	ld.shared.f32 	%f97, [%r36+32];
	cvt.rn.f32.s32 	%f98, %r60;
	add.f32 	%f99, %f97, %f98;
	cvt.rzi.s32.f32 	%r61, %f99;
	ld.shared.f32 	%f100, [%r36+36];
	cvt.rn.f32.s32 	%f101, %r61;
	add.f32 	%f102, %f100, %f101;
	cvt.rzi.s32.f32 	%r62, %f102;
	ld.shared.f32 	%f103, [%r36+40];
	cvt.rn.f32.s32 	%f104, %r62;
	add.f32 	%f105, %f103, %f104;
	cvt.rzi.s32.f32 	%r63, %f105;
	ld.shared.f32 	%f106, [%r36+44];
	cvt.rn.f32.s32 	%f107, %r63;
	add.f32 	%f108, %f106, %f107;
	cvt.rzi.s32.f32 	%r64, %f108;
	ld.shared.f32 	%f109, [%r36+48];
	cvt.rn.f32.s32 	%f110, %r64;
	add.f32 	%f111, %f109, %f110;
	cvt.rzi.s32.f32 	%r65, %f111;
	ld.shared.f32 	%f112, [%r36+52];
	cvt.rn.f32.s32 	%f113, %r65;
	add.f32 	%f114, %f112, %f113;
	cvt.rzi.s32.f32 	%r66, %f114;
	ld.shared.f32 	%f115, [%r36+56];
	cvt.rn.f32.s32 	%f116, %r66;
	add.f32 	%f117, %f115, %f116;
	cvt.rzi.s32.f32 	%r67, %f117;
	ld.shared.f32 	%f118, [%r36+60];
	cvt.rn.f32.s32 	%f119, %r67;
	add.f32 	%f120, %f118, %f119;
	cvt.rzi.s32.f32 	%r73, %f120;
	add.s32 	%r72, %r72, 128;
	setp.ne.s32 	%p8, %r72, 1088;
	@%p8 bra 	$L__BB0_9;
	cvt.rn.f32.s32 	%f121, %r73;
	cvta.to.global.u64 	%rd19, %rd3;
	mul.wide.u32 	%rd20, %r2, 4;
	add.s64 	%rd21, %rd19, %rd20;
	st.global.f32 	[%rd21], %f121;
$L__BB0_11:
	ret;

}


// ===== COMPILED SASS (sm_100) =====

	.target	sm_100

	.elftype	@"ET_EXEC"


//--------------------- .note.nv.tkinfo           --------------------------
	.section	.note.nv.tkinfo,"",@"SHT_NOTE"
	.sectionflags	@"SHF_NOTE_NV_TKINFO"
	.tkinfo
        /*0018*/ 	.word	0x00000002
        /*0030*/ 	.string	""
        /*0030*/ 	.string	"ptxas"
        /*0030*/ 	.string	"Cuda compilation tools, release 13.0, V13.0.88"
        /*0030*/ 	.string	"Build cuda_13.0.r13.0/compiler.36424714_0"
        /*0030*/ 	.string	"-arch sm_100 -m 64 "



//--------------------- .note.nv.cuinfo           --------------------------
	.section	.note.nv.cuinfo,"",@"SHT_NOTE"
	.sectionflags	@"SHF_NOTE_NV_CUINFO"
        /*0018*/ 	.short	0x0002
        /*001a*/ 	.short	0x0064
        /*001c*/ 	.short	0x0082
	.zero		2


//--------------------- .nv.info                  --------------------------
	.section	.nv.info,"",@"SHT_CUDA_INFO"
	.align	4


	//----- nvinfo : EIATTR_REGCOUNT
	.align		4
        /*0000*/ 	.byte	0x04, 0x2f
        /*0002*/ 	.short	(.L_1 - .L_0)
	.align		4
.L_0:
        /*0004*/ 	.word	index@(_Z10kernel_dotPfS_S_)
        /*0008*/ 	.word	0x00000019


	//----- nvinfo : EIATTR_FRAME_SIZE
	.align		4
.L_1:
        /*000c*/ 	.byte	0x04, 0x11
        /*000e*/ 	.short	(.L_3 - .L_2)
	.align		4
.L_2:
        /*0010*/ 	.word	index@(_Z10kernel_dotPfS_S_)
        /*0014*/ 	.word	0x00000000


	//----- nvinfo : EIATTR_MIN_STACK_SIZE
	.align		4
.L_3:
        /*0018*/ 	.byte	0x04, 0x12
        /*001a*/ 	.short	(.L_5 - .L_4)
	.align		4
.L_4:
        /*001c*/ 	.word	index@(_Z10kernel_dotPfS_S_)
        /*0020*/ 	.word	0x00000000
.L_5:


//--------------------- .nv.compat                --------------------------
	.section	.nv.compat,"",@"SHT_CUDA_COMPAT_INFO"
	.align	4
        /*0000*/ 	.byte	0x02, 0x09, 0x00, 0x00, 0x02, 0x02, 0x01, 0x00, 0x02, 0x05, 0x05, 0x00, 0x03, 0x07, 0x01, 0x01
        /*0010*/ 	.byte	0x02, 0x03, 0x00, 0x00, 0x02, 0x06, 0x01, 0x00, 0x04, 0x0b, 0x08, 0x00, 0x09, 0x00, 0x00, 0x00
        /*0020*/ 	.byte	0x00, 0x00, 0x00, 0x00


//--------------------- .nv.info._Z10kernel_dotPfS_S_ --------------------------
	.section	.nv.info._Z10kernel_dotPfS_S_,"",@"SHT_CUDA_INFO"
	.sectionflags	@""
	.align	4


	//----- nvinfo : EIATTR_CUDA_API_VERSION
	.align		4
        /*0000*/ 	.byte	0x04, 0x37
        /*0002*/ 	.short	(.L_7 - .L_6)
.L_6:
        /*0004*/ 	.word	0x00000082


	//----- nvinfo : EIATTR_KPARAM_INFO
	.align		4
.L_7:
        /*0008*/ 	.byte	0x04, 0x17
        /*000a*/ 	.short	(.L_9 - .L_8)
.L_8:
        /*000c*/ 	.word	0x00000000
        /*0010*/ 	.short	0x0002
        /*0012*/ 	.short	0x0010
        /*0014*/ 	.byte	0x00, 0xf5, 0x21, 0x00


	//----- nvinfo : EIATTR_KPARAM_INFO
	.align		4
.L_9:
        /*0018*/ 	.byte	0x04, 0x17
        /*001a*/ 	.short	(.L_11 - .L_10)
.L_10:
        /*001c*/ 	.word	0x00000000
        /*0020*/ 	.short	0x0001
        /*0022*/ 	.short	0x0008
        /*0024*/ 	.byte	0x00, 0xf5, 0x21, 0x00


	//----- nvinfo : EIATTR_KPARAM_INFO
	.align		4
.L_11:
        /*0028*/ 	.byte	0x04, 0x17
        /*002a*/ 	.short	(.L_13 - .L_12)
.L_12:
        /*002c*/ 	.word	0x00000000
        /*0030*/ 	.short	0x0000
        /*0032*/ 	.short	0x0000
        /*0034*/ 	.byte	0x00, 0xf5, 0x21, 0x00


	//----- nvinfo : EIATTR_SPARSE_MMA_MASK
	.align		4
.L_13:
        /*0038*/ 	.byte	0x03, 0x50
        /*003a*/ 	.short	0x0000


	//----- nvinfo : EIATTR_MAXREG_COUNT
	.align		4
        /*003c*/ 	.byte	0x03, 0x1b
        /*003e*/ 	.short	0x00ff


	//----- nvinfo : EIATTR_NUM_BARRIERS
	.align		4
        /*0040*/ 	.byte	0x02, 0x4c
        /*0042*/ 	.byte	0x01
	.zero		1


	//----- nvinfo : EIATTR_MERCURY_ISA_VERSION
	.align		4
        /*0044*/ 	.byte	0x03, 0x5f
        /*0046*/ 	.short	0x0101


	//----- nvinfo : EIATTR_VRC_CTA_INIT_COUNT
	.align		4
        /*0048*/ 	.byte	0x02, 0x4a
	.zero		1
	.zero		1


	//----- nvinfo : EIATTR_EXIT_INSTR_OFFSETS
	.align		4
        /*004c*/ 	.byte	0x04, 0x1c
        /*004e*/ 	.short	(.L_15 - .L_14)


	//   ....[0]....
.L_14:
        /*0050*/ 	.word	0x000005c0


	//   ....[1]....
        /*0054*/ 	.word	0x00000ce0


	//----- nvinfo : EIATTR_CRS_STACK_SIZE
	.align		4
.L_15:
        /*0058*/ 	.byte	0x04, 0x1e
        /*005a*/ 	.short	(.L_17 - .L_16)
.L_16:
        /*005c*/ 	.word	0x00000000


	//----- nvinfo : EIATTR_CBANK_PARAM_SIZE
	.align		4
.L_17:
        /*0060*/ 	.byte	0x03, 0x19
        /*0062*/ 	.short	0x0018


	//----- nvinfo : EIATTR_PARAM_CBANK
	.align		4
        /*0064*/ 	.byte	0x04, 0x0a
        /*0066*/ 	.short	(.L_19 - .L_18)
	.align		4
.L_18:
        /*0068*/ 	.word	index@(.nv.constant0._Z10kernel_dotPfS_S_)
        /*006c*/ 	.short	0x0380
        /*006e*/ 	.short	0x0018


	//----- nvinfo : EIATTR_SW_WAR
	.align		4
.L_19:
        /*0070*/ 	.byte	0x04, 0x36
        /*0072*/ 	.short	(.L_21 - .L_20)
.L_20:
        /*0074*/ 	.word	0x00000008
.L_21:


//--------------------- .nv.callgraph             --------------------------
	.section	.nv.callgraph,"",@"SHT_CUDA_CALLGRAPH"
	.align	4
	.sectionentsize	8
	.align		4
        /*0000*/ 	.word	0x00000000
	.align		4
        /*0004*/ 	.word	0xffffffff
	.align		4
        /*0008*/ 	.word	0x00000000
	.align		4
        /*000c*/ 	.word	0xfffffffe
	.align		4
        /*0010*/ 	.word	0x00000000
	.align		4
        /*0014*/ 	.word	0xfffffffd
	.align		4
        /*0018*/ 	.word	0x00000000
	.align		4
        /*001c*/ 	.word	0xfffffffc


//--------------------- .text._Z10kernel_dotPfS_S_ --------------------------
	.section	.text._Z10kernel_dotPfS_S_,"ax",@progbits
	.align	128
        .global         _Z10kernel_dotPfS_S_
        .type           _Z10kernel_dotPfS_S_,@function
        .size           _Z10kernel_dotPfS_S_,(.L_x_8 - _Z10kernel_dotPfS_S_)
        .other          _Z10kernel_dotPfS_S_,@"STO_CUDA_ENTRY STV_DEFAULT"
_Z10kernel_dotPfS_S_:
.text._Z10kernel_dotPfS_S_:
[----:B------:R-:W-:Y:S01]  /*0000*/  LDC R1, c[0x0][0x37c] ;  /* 0x0000df00ff017b82 */ /* 0x000fe20000000800 */
[----:B------:R-:W0:Y:S01]  /*0010*/  S2R R3, SR_TID.X ;  /* 0x0000000000037919 */ /* 0x000e220000002100 */
[----:B------:R-:W1:Y:S06]  /*0020*/  LDCU UR4, c[0x0][0x360] ;  /* 0x00006c00ff0477ac */ /* 0x000e6c0008000800 */
[----:B------:R-:W1:Y:S01]  /*0030*/  LDC R5, c[0x0][0x370] ;  /* 0x0000dc00ff057b82 */ /* 0x000e620000000800 */
[----:B------:R-:W-:Y:S01]  /*0040*/  BSSY.RECONVERGENT B0, `(.L_x_0) ;  /* 0x0000050000007945 */ /* 0x000fe20003800200 */
[----:B------:R-:W0:Y:S01]  /*0050*/  S2R R0, SR_CTAID.X ;  /* 0x0000000000007919 */ /* 0x000e220000002500 */
[----:B------:R-:W2:Y:S01]  /*0060*/  LDCU.64 UR6, c[0x0][0x358] ;  /* 0x00006b00ff0677ac */ /* 0x000ea20008000a00 */
[----:B------:R-:W-:-:S02]  /*0070*/  HFMA2 R4, -RZ, RZ, 0, 0 ;  /* 0x00000000ff047431 */ /* 0x000fc400000001ff */
[----:B-1----:R-:W-:Y:S02]  /*0080*/  IMAD R5, R5, UR4, RZ ;  /* 0x0000000405057c24 */ /* 0x002fe4000f8e02ff */
[----:B0-----:R-:W-:-:S05]  /*0090*/  IMAD R2, R0, UR4, R3 ;  /* 0x0000000400027c24 */ /* 0x001fca000f8e0203 */
[----:B------:R-:W-:-:S13]  /*00a0*/  ISETP.GT.AND P0, PT, R2, 0x7a11f, PT ;  /* 0x0007a11f0200780c */ /* 0x000fda0003f04270 */
[----:B--2---:R-:W-:Y:S05]  /*00b0*/  @P0 BRA `(.L_x_1) ;  /* 0x0000000400200947 */ /* 0x004fea0003800000 */
[----:B------:R-:W0:Y:S01]  /*00c0*/  I2F.U32.RP R10, R5 ;  /* 0x00000005000a7306 */ /* 0x000e220000209000 */
[C---:B------:R-:W-:Y:S01]  /*00d0*/  IMAD.IADD R4, R5.reuse, 0x1, R2 ;  /* 0x0000000105047824 */ /* 0x040fe200078e0202 */
[----:B------:R-:W-:Y:S01]  /*00e0*/  IADD3 R11, PT, PT, RZ, -R5, RZ ;  /* 0x80000005ff0b7210 */ /* 0x000fe20007ffe0ff */
[----:B------:R-:W-:Y:S01]  /*00f0*/  BSSY.RECONVERGENT B1, `(.L_x_2) ;  /* 0x000002a000017945 */ /* 0x000fe20003800200 */
[----:B------:R-:W-:Y:S02]  /*0100*/  ISETP.NE.U32.AND P2, PT, R5, RZ, PT ;  /* 0x000000ff0500720c */ /* 0x000fe40003f45070 */
[C---:B------:R-:W-:Y:S02]  /*0110*/  ISETP.GE.AND P0, PT, R4.reuse, 0x7a120, PT ;  /* 0x0007a1200400780c */ /* 0x040fe40003f06270 */
[----:B------:R-:W-:Y:S02]  /*0120*/  VIMNMX R9, PT, PT, R4, 0x7a120, !PT ;  /* 0x0007a12004097848 */ /* 0x000fe40007fe0100 */
[----:B------:R-:W-:-:S04]  /*0130*/  SEL R8, RZ, 0x1, P0 ;  /* 0x00000001ff087807 */ /* 0x000fc80000000000 */
[----:B------:R-:W-:Y:S01]  /*0140*/  IADD3 R4, PT, PT, R9, -R4, -R8 ;  /* 0x8000000409047210 */ /* 0x000fe20007ffe808 */
[----:B0-----:R-:W0:Y:S02]  /*0150*/  MUFU.RCP R10, R10 ;  /* 0x0000000a000a7308 */ /* 0x001e240000001000 */
[----:B0-----:R-:W-:-:S06]  /*0160*/  VIADD R6, R10, 0xffffffe ;  /* 0x0ffffffe0a067836 */ /* 0x001fcc0000000000 */
[----:B------:R0:W1:Y:S02]  /*0170*/  F2I.FTZ.U32.TRUNC.NTZ R7, R6 ;  /* 0x0000000600077305 */ /* 0x000064000021f000 */
[----:B0-----:R-:W-:Y:S01]  /*0180*/  MOV R6, RZ ;  /* 0x000000ff00067202 */ /* 0x001fe20000000f00 */
[----:B-1----:R-:W-:-:S04]  /*0190*/  IMAD R11, R11, R7, RZ ;  /* 0x000000070b0b7224 */ /* 0x002fc800078e02ff */
[----:B------:R-:W-:-:S06]  /*01a0*/  IMAD.HI.U32 R7, R7, R11, R6 ;  /* 0x0000000b07077227 */ /* 0x000fcc00078e0006 */
[----:B------:R-:W-:-:S04]  /*01b0*/  IMAD.HI.U32 R7, R7, R4, RZ ;  /* 0x0000000407077227 */ /* 0x000fc800078e00ff */
[----:B------:R-:W-:-:S04]  /*01c0*/  IMAD.MOV R6, RZ, RZ, -R7 ;  /* 0x000000ffff067224 */ /* 0x000fc800078e0a07 */
[----:B------:R-:W-:-:S05]  /*01d0*/  IMAD R4, R5, R6, R4 ;  /* 0x0000000605047224 */ /* 0x000fca00078e0204 */
[----:B------:R-:W-:-:S13]  /*01e0*/  ISETP.GE.U32.AND P0, PT, R4, R5, PT ;  /* 0x000000050400720c */ /* 0x000fda0003f06070 */
[----:B------:R-:W-:Y:S01]  /*01f0*/  @P0 IADD3 R4, PT, PT, -R5, R4, RZ ;  /* 0x0000000405040210 */ /* 0x000fe20007ffe1ff */
[----:B------:R-:W-:-:S03]  /*0200*/  @P0 VIADD R7, R7, 0x1 ;  /* 0x0000000107070836 */ /* 0x000fc60000000000 */
[----:B------:R-:W-:-:S13]  /*0210*/  ISETP.GE.U32.AND P1, PT, R4, R5, PT ;  /* 0x000000050400720c */ /* 0x000fda0003f26070 */
[----:B------:R-:W-:Y:S02]  /*0220*/  @P1 IADD3 R7, PT, PT, R7, 0x1, RZ ;  /* 0x0000000107071810 */ /* 0x000fe40007ffe0ff */
[----:B------:R-:W-:-:S05]  /*0230*/  @!P2 LOP3.LUT R7, RZ, R5, RZ, 0x33, !PT ;  /* 0x00000005ff07a212 */ /* 0x000fca00078e33ff */
[----:B------:R-:W-:-:S05]  /*0240*/  IMAD.IADD R10, R8, 0x1, R7 ;  /* 0x00000001080a7824 */ /* 0x000fca00078e0207 */
[C---:B------:R-:W-:Y:S02]  /*0250*/  LOP3.LUT R4, R10.reuse, 0x3, RZ, 0xc0, !PT ;  /* 0x000000030a047812 */ /* 0x040fe400078ec0ff */
[----:B------:R-:W-:Y:S02]  /*0260*/  ISETP.GE.U32.AND P1, PT, R10, 0x3, PT ;  /* 0x000000030a00780c */ /* 0x000fe40003f26070 */
[----:B------:R-:W-:Y:S02]  /*0270*/  ISETP.NE.AND P0, PT, R4, 0x3, PT ;  /* 0x000000030400780c */ /* 0x000fe40003f05270 */
[----:B------:R-:W-:-:S11]  /*0280*/  MOV R4, RZ ;  /* 0x000000ff00047202 */ /* 0x000fd60000000f00 */
[----:B------:R-:W-:Y:S05]  /*0290*/  @!P0 BRA `(.L_x_3) ;  /* 0x00000000003c8947 */ /* 0x000fea0003800000 */
[----:B------:R-:W0:Y:S01]  /*02a0*/  LDC.64 R6, c[0x0][0x380] ;  /* 0x0000e000ff067b82 */ /* 0x000e220000000a00 */
[----:B------:R-:W-:-:S05]  /*02b0*/  VIADD R4, R10, 0x1 ;  /* 0x000000010a047836 */ /* 0x000fca0000000000 */
[----:B------:R-:W-:Y:S02]  /*02c0*/  LOP3.LUT R10, R4, 0x3, RZ, 0xc0, !PT ;  /* 0x00000003040a7812 */ /* 0x000fe400078ec0ff */
[----:B------:R-:W1:Y:S01]  /*02d0*/  LDC.64 R8, c[0x0][0x388] ;  /* 0x0000e200ff087b82 */ /* 0x000e620000000a00 */
[----:B------:R-:W-:Y:S02]  /*02e0*/  MOV R4, RZ ;  /* 0x000000ff00047202 */ /* 0x000fe40000000f00 */
[----:B------:R-:W-:-:S07]  /*02f0*/  IADD3 R14, PT, PT, -R10, RZ, RZ ;  /* 0x000000ff0a0e7210 */ /* 0x000fce0007ffe1ff */
.L_x_4:
[----:B-1----:R-:W-:-:S04]  /*0300*/  IMAD.WIDE R10, R2, 0x4, R8 ;  /* 0x00000004020a7825 */ /* 0x002fc800078e0208 */
[----:B0-----:R-:W-:Y:S02]  /*0310*/  IMAD.WIDE R12, R2, 0x4, R6 ;  /* 0x00000004020c7825 */ /* 0x001fe400078e0206 */
[----:B------:R-:W2:Y:S04]  /*0320*/  LDG.E R10, desc[UR6][R10.64] ;  /* 0x000000060a0a7981 */ /* 0x000ea8000c1e1900 */
[----:B------:R-:W2:Y:S01]  /*0330*/  LDG.E R13, desc[UR6][R12.64] ;  /* 0x000000060c0d7981 */ /* 0x000ea2000c1e1900 */
[----:B------:R-:W-:Y:S01]  /*0340*/  VIADD R14, R14, 0x1 ;  /* 0x000000010e0e7836 */ /* 0x000fe20000000000 */
[----:B------:R-:W-:-:S04]  /*0350*/  IADD3 R2, PT, PT, R5, R2, RZ ;  /* 0x0000000205027210 */ /* 0x000fc80007ffe0ff */
[----:B------:R-:W-:Y:S01]  /*0360*/  ISETP.NE.AND P0, PT, R14, RZ, PT ;  /* 0x000000ff0e00720c */ /* 0x000fe20003f05270 */
[----:B--2---:R-:W-:-:S12]  /*0370*/  FFMA R4, R13, R10, R4 ;  /* 0x0000000a0d047223 */ /* 0x004fd80000000004 */
[----:B------:R-:W-:Y:S05]  /*0380*/  @P0 BRA `(.L_x_4) ;  /* 0xfffffffc00dc0947 */ /* 0x000fea000383ffff */
.L_x_3:
[----:B------:R-:W-:Y:S05]  /*0390*/  BSYNC.RECONVERGENT B1 ;  /* 0x0000000000017941 */ /* 0x000fea0003800200 */
.L_x_2:
[----:B------:R-:W-:Y:S05]  /*03a0*/  @!P1 BRA `(.L_x_1) ;  /* 0x0000000000649947 */ /* 0x000fea0003800000 */
.L_x_5:
[----:B------:R-:W0:Y:S08]  /*03b0*/  LDC.64 R6, c[0x0][0x380] ;  /* 0x0000e000ff067b82 */ /* 0x000e300000000a00 */
[----:B------:R-:W1:Y:S01]  /*03c0*/  LDC.64 R8, c[0x0][0x388] ;  /* 0x0000e200ff087b82 */ /* 0x000e620000000a00 */
[----:B0-----:R-:W-:-:S04]  /*03d0*/  IMAD.WIDE R18, R2, 0x4, R6 ;  /* 0x0000000402127825 */ /* 0x001fc800078e0206 */
[----:B------:R-:W-:Y:S02]  /*03e0*/  IMAD.WIDE R10, R5, 0x4, R18 ;  /* 0x00000004050a7825 */ /* 0x000fe400078e0212 */
[----:B------:R-:W2:Y:S02]  /*03f0*/  LDG.E R19, desc[UR6][R18.64] ;  /* 0x0000000612137981 */ /* 0x000ea4000c1e1900 */
[----:B-1----:R-:W-:-:S04]  /*0400*/  IMAD.WIDE R20, R2, 0x4, R8 ;  /* 0x0000000402147825 */ /* 0x002fc800078e0208 */
[C---:B------:R-:W-:Y:S02]  /*0410*/  IMAD.WIDE R12, R5.reuse, 0x4, R20 ;  /* 0x00000004050c7825 */ /* 0x040fe400078e0214 */
[----:B------:R-:W2:Y:S02]  /*0420*/  LDG.E R20, desc[UR6][R20.64] ;  /* 0x0000000614147981 */ /* 0x000ea4000c1e1900 */
[C---:B------:R-:W-:Y:S02]  /*0430*/  IMAD.WIDE R14, R5.reuse, 0x4, R10 ;  /* 0x00000004050e7825 */ /* 0x040fe400078e020a */
[----:B------:R-:W3:Y:S02]  /*0440*/  LDG.E R10, desc[UR6][R10.64] ;  /* 0x000000060a0a7981 */ /* 0x000ee4000c1e1900 */
[C---:B------:R-:W-:Y:S02]  /*0450*/  IMAD.WIDE R6, R5.reuse, 0x4, R12 ;  /* 0x0000000405067825 */ /* 0x040fe400078e020c */
[----:B------:R-:W3:Y:S02]  /*0460*/  LDG.E R12, desc[UR6][R12.64] ;  /* 0x000000060c0c7981 */ /* 0x000ee4000c1e1900 */
[----:B------:R-:W-:-:S02]  /*0470*/  IMAD.WIDE R16, R5, 0x4, R14 ;  /* 0x0000000405107825 */ /* 0x000fc400078e020e */
[----:B------:R-:W4:Y:S02]  /*0480*/  LDG.E R22, desc[UR6][R14.64] ;  /* 0x000000060e167981 */ /* 0x000f24000c1e1900 */
[C---:B------:R-:W-:Y:S02]  /*0490*/  IMAD.WIDE R8, R5.reuse, 0x4, R6 ;  /* 0x0000000405087825 */ /* 0x040fe400078e0206 */
[----:B------:R-:W4:Y:S04]  /*04a0*/  LDG.E R6, desc[UR6][R6.64] ;  /* 0x0000000606067981 */ /* 0x000f28000c1e1900 */
[----:B------:R-:W5:Y:S04]  /*04b0*/  LDG.E R16, desc[UR6][R16.64] ;  /* 0x0000000610107981 */ /* 0x000f68000c1e1900 */
[----:B------:R-:W5:Y:S01]  /*04c0*/  LDG.E R8, desc[UR6][R8.64] ;  /* 0x0000000608087981 */ /* 0x000f62000c1e1900 */
[----:B------:R-:W-:-:S04]  /*04d0*/  LEA R2, R5, R2, 0x2 ;  /* 0x0000000205027211 */ /* 0x000fc800078e10ff */
[----:B------:R-:W-:Y:S01]  /*04e0*/  ISETP.GE.AND P0, PT, R2, 0x7a120, PT ;  /* 0x0007a1200200780c */ /* 0x000fe20003f06270 */
[----:B--2---:R-:W-:-:S04]  /*04f0*/  FFMA R19, R19, R20, R4 ;  /* 0x0000001413137223 */ /* 0x004fc80000000004 */
[----:B---3--:R-:W-:-:S04]  /*0500*/  FFMA R19, R10, R12, R19 ;  /* 0x0000000c0a137223 */ /* 0x008fc80000000013 */
[----:B----4-:R-:W-:-:S04]  /*0510*/  FFMA R19, R22, R6, R19 ;  /* 0x0000000616137223 */ /* 0x010fc80000000013 */
[----:B-----5:R-:W-:Y:S01]  /*0520*/  FFMA R4, R16, R8, R19 ;  /* 0x0000000810047223 */ /* 0x020fe20000000013 */
[----:B------:R-:W-:Y:S06]  /*0530*/  @!P0 BRA `(.L_x_5) ;  /* 0xfffffffc009c8947 */ /* 0x000fec000383ffff */
.L_x_1:
[----:B------:R-:W-:Y:S05]  /*0540*/  BSYNC.RECONVERGENT B0 ;  /* 0x0000000000007941 */ /* 0x000fea0003800200 */
.L_x_0:
[----:B------:R-:W0:Y:S01]  /*0550*/  S2UR UR5, SR_CgaCtaId ;  /* 0x00000000000579c3 */ /* 0x000e220000008800 */
[----:B------:R-:W-:Y:S01]  /*0560*/  UMOV UR4, 0x400 ;  /* 0x0000040000047882 */ /* 0x000fe20000000000 */
[----:B------:R-:W-:Y:S01]  /*0570*/  ISETP.NE.AND P0, PT, R3, RZ, PT ;  /* 0x000000ff0300720c */ /* 0x000fe20003f05270 */
[----:B0-----:R-:W-:-:S06]  /*0580*/  ULEA UR4, UR5, UR4, 0x18 ;  /* 0x0000000405047291 */ /* 0x001fcc000f8ec0ff */
[----:B------:R-:W-:-:S05]  /*0590*/  LEA R5, R3, UR4, 0x2 ;  /* 0x0000000403057c11 */ /* 0x000fca000f8e10ff */
[----:B------:R0:W-:Y:S01]  /*05a0*/  STS [R5], R4 ;  /* 0x0000000405007388 */ /* 0x0001e20000000800 */
[----:B------:R-:W-:Y:S06]  /*05b0*/  BAR.SYNC.DEFER_BLOCKING 0x0 ;  /* 0x0000000000007b1d */ /* 0x000fec0000010000 */
[----:B------:R-:W-:Y:S05]  /*05c0*/  @P0 EXIT ;  /* 0x000000000000094d */ /* 0x000fea0003800000 */
[----:B------:R-:W-:Y:S02]  /*05d0*/  HFMA2 R2, -RZ, RZ, 0, 3.814697265625e-06 ;  /* 0x00000040ff027431 */ /* 0x000fe400000001ff */
[----:B------:R-:W-:-:S07]  /*05e0*/  IMAD.MOV.U32 R8, RZ, RZ, RZ ;  /* 0x000000ffff087224 */ /* 0x000fce00078e00ff */
.L_x_6:
[----:B0-----:R-:W0:Y:S01]  /*05f0*/  LDS.128 R4, [R2+UR4+-0x40] ;  /* 0xffffc00402047984 */ /* 0x001e220008000c00 */
[----:B-1----:R-:W-:-:S03]  /*0600*/  I2FP.F32.S32 R3, R8 ;  /* 0x0000000800037245 */ /* 0x002fc60000201400 */
[----:B------:R-:W1:Y:S02]  /*0610*/  LDS.128 R8, [R2+UR4+-0x30] ;  /* 0xffffd00402087984 */ /* 0x000e640008000c00 */
[----:B0-----:R-:W-:-:S06]  /*0620*/  FADD R3, R4, R3 ;  /* 0x0000000304037221 */ /* 0x001fcc0000000000 */
[----:B------:R-:W0:Y:S02]  /*0630*/  F2I.TRUNC.NTZ R3, R3 ;  /* 0x0000000300037305 */ /* 0x000e24000020f100 */
[----:B0-----:R-:W-:-:S05]  /*0640*/  I2FP.F32.S32 R4, R3 ;  /* 0x0000000300047245 */ /* 0x001fca0000201400 */
[----:B------:R-:W-:-:S06]  /*0650*/  FADD R4, R4, R5 ;  /* 0x0000000504047221 */ /* 0x000fcc0000000000 */
        /* <DEDUP_REMOVED lines=8> */
[----:B-1----:R-:W-:-:S06]  /*06e0*/  FADD R3, R8, R3 ;  /* 0x0000000308037221 */ /* 0x002fcc0000000000 */
[----:B------:R-:W0:Y:S02]  /*06f0*/  F2I.TRUNC.NTZ R3, R3 ;  /* 0x0000000300037305 */ /* 0x000e24000020f100 */
[----:B0-----:R-:W-:-:S05]  /*0700*/  I2FP.F32.S32 R4, R3 ;  /* 0x0000000300047245 */ /* 0x001fca0000201400 */
[----:B------:R-:W-:-:S06]  /*0710*/  FADD R9, R4, R9 ;  /* 0x0000000904097221 */ /* 0x000fcc0000000000 */
[----:B------:R-:W0:Y:S02]  /*0720*/  F2I.TRUNC.NTZ R9, R9 ;  /* 0x0000000900097305 */ /* 0x000e24000020f100 */
[----:B0-----:R-:W-:-:S05]  /*0730*/  I2FP.F32.S32 R5, R9 ;  /* 0x0000000900057245 */ /* 0x001fca0000201400 */
[----:B------:R-:W-:Y:S02]  /*0740*/  FADD R10, R5, R10 ;  /* 0x0000000a050a7221 */ /* 0x000fe40000000000 */
[----:B------:R-:W0:Y:S04]  /*0750*/  LDS.128 R4, [R2+UR4+-0x20] ;  /* 0xffffe00402047984 */ /* 0x000e280008000c00 */
[----:B------:R-:W1:Y:S02]  /*0760*/  F2I.TRUNC.NTZ R10, R10 ;  /* 0x0000000a000a7305 */ /* 0x000e64000020f100 */
[----:B-1----:R-:W-:-:S05]  /*0770*/  I2FP.F32.S32 R8, R10 ;  /* 0x0000000a00087245 */ /* 0x002fca0000201400 */
[----:B------:R-:W-:Y:S02]  /*0780*/  FADD R12, R8, R11 ;  /* 0x0000000b080c7221 */ /* 0x000fe40000000000 */
[----:B------:R-:W1:Y:S04]  /*0790*/  LDS.128 R8, [R2+UR4+-0x10] ;  /* 0xfffff00402087984 */ /* 0x000e680008000c00 */
[----:B------:R-:W2:Y:S02]  /*07a0*/  F2I.TRUNC.NTZ R12, R12 ;  /* 0x0000000c000c7305 */ /* 0x000ea4000020f100 */
[----:B--2---:R-:W-:-:S05]  /*07b0*/  I2FP.F32.S32 R3, R12 ;  /* 0x0000000c00037245 */ /* 0x004fca0000201400 */
        /* <DEDUP_REMOVED lines=19> */
[----:B------:R-:W0:Y:S04]  /*08f0*/  LDS.128 R4, [R2+UR4] ;  /* 0x0000000402047984 */ /* 0x000e280008000c00 */
[----:B------:R-:W1:Y:S02]  /*0900*/  F2I.TRUNC.NTZ R10, R10 ;  /* 0x0000000a000a7305 */ /* 0x000e64000020f100 */
[----:B-1----:R-:W-:-:S05]  /*0910*/  I2FP.F32.S32 R8, R10 ;  /* 0x0000000a00087245 */ /* 0x002fca0000201400 */
[----:B------:R-:W-:Y:S02]  /*0920*/  FADD R12, R8, R11 ;  /* 0x0000000b080c7221 */ /* 0x000fe40000000000 */
[----:B------:R-:W1:Y:S04]  /*0930*/  LDS.128 R8, [R2+UR4+0x10] ;  /* 0x0000100402087984 */ /* 0x000e680008000c00 */
        /* <DEDUP_REMOVED lines=21> */
[----:B------:R-:W0:Y:S04]  /*0a90*/  LDS.128 R4, [R2+UR4+0x20] ;  /* 0x0000200402047984 */ /* 0x000e280008000c00 */
[----:B------:R-:W1:Y:S02]  /*0aa0*/  F2I.TRUNC.NTZ R10, R10 ;  /* 0x0000000a000a7305 */ /* 0x000e64000020f100 */
[----:B-1----:R-:W-:-:S05]  /*0ab0*/  I2FP.F32.S32 R8, R10 ;  /* 0x0000000a00087245 */ /* 0x002fca0000201400 */
[----:B------:R-:W-:Y:S02]  /*0ac0*/  FADD R12, R8, R11 ;  /* 0x0000000b080c7221 */ /* 0x000fe40000000000 */
[----:B------:R1:W2:Y:S04]  /*0ad0*/  LDS.128 R8, [R2+UR4+0x30] ;  /* 0x0000300402087984 */ /* 0x0002a80008000c00 */
[----:B------:R-:W3:Y:S01]  /*0ae0*/  F2I.TRUNC.NTZ R12, R12 ;  /* 0x0000000c000c7305 */ /* 0x000ee2000020f100 */
[----:B-1----:R-:W-:-:S04]  /*0af0*/  IADD3 R2, PT, PT, R2, 0x80, RZ ;  /* 0x0000008002027810 */ /* 0x002fc80007ffe0ff */
[----:B------:R-:W-:Y:S02]  /*0b00*/  ISETP.NE.AND P0, PT, R2, 0x440, PT ;  /* 0x000004400200780c */ /* 0x000fe40003f05270 */
[----:B---3--:R-:W-:-:S05]  /*0b10*/  I2FP.F32.S32 R3, R12 ;  /* 0x0000000c00037245 */ /* 0x008fca0000201400 */
        /* <DEDUP_REMOVED lines=12> */
[----:B--2---:R-:W-:-:S06]  /*0be0*/  FADD R3, R8, R3 ;  /* 0x0000000308037221 */ /* 0x004fcc0000000000 */
        /* <DEDUP_REMOVED lines=9> */
[----:B------:R-:W1:Y:S01]  /*0c80*/  F2I.TRUNC.NTZ R8, R8 ;  /* 0x0000000800087305 */ /* 0x000e62000020f100 */
[----:B------:R-:W-:Y:S05]  /*0c90*/  @P0 BRA `(.L_x_6) ;  /* 0xfffffff800540947 */ /* 0x000fea000383ffff */
[----:B------:R-:W0:Y:S01]  /*0ca0*/  LDC.64 R2, c[0x0][0x390] ;  /* 0x0000e400ff027b82 */ /* 0x000e220000000a00 */
[----:B-1----:R-:W-:Y:S01]  /*0cb0*/  I2FP.F32.S32 R5, R8 ;  /* 0x0000000800057245 */ /* 0x002fe20000201400 */
[----:B0-----:R-:W-:-:S05]  /*0cc0*/  IMAD.WIDE.U32 R2, R0, 0x4, R2 ;  /* 0x0000000400027825 */ /* 0x001fca00078e0002 */
[----:B------:R-:W-:Y:S01]  /*0cd0*/  STG.E desc[UR6][R2.64], R5 ;  /* 0x0000000502007986 */ /* 0x000fe2000c101906 */
[----:B------:R-:W-:Y:S05]  /*0ce0*/  EXIT ;  /* 0x000000000000794d */ /* 0x000fea0003800000 */
.L_x_7:
[----:B------:R-:W-:-:S00]  /*0cf0*/  BRA `(.L_x_7) ;  /* 0xfffffffc00fc7947 */ /* 0x000fc0000383ffff */
[----:B------:R-:W-:-:S00]  /*0d00*/  NOP ;  /* 0x0000000000007918 */ /* 0x000fc00000000000 */
[----:B------:R-:W-:-:S00]  /*0d10*/  NOP ;  /* 0x0000000000007918 */ /* 0x000fc00000000000 */
[----:B------:R-:W-:-:S00]  /*0d20*/  NOP ;  /* 0x0000000000007918 */ /* 0x000fc00000000000 */
[----:B------:R-:W-:-:S00]  /*0d30*/  NOP ;  /* 0x0000000000007918 */ /* 0x000fc00000000000 */
[----:B------:R-:W-:-:S00]  /*0d40*/  NOP ;  /* 0x0000000000007918 */ /* 0x000fc00000000000 */
[----:B------:R-:W-:-:S00]  /*0d50*/  NOP ;  /* 0x0000000000007918 */ /* 0x000fc00000000000 */
[----:B------:R-:W-:-:S00]  /*0d60*/  NOP ;  /* 0x0000000000007918 */ /* 0x000fc00000000000 */
[----:B------:R-:W-:-:S00]  /*0d70*/  NOP ;  /* 0x0000000000007918 */ /* 0x000fc00000000000 */
.L_x_8:


//--------------------- .nv.shared._Z10kernel_dotPfS_S_ --------------------------
	.section	.nv.shared._Z10kernel_dotPfS_S_,"aw",@nobits
	.sectionflags	@""
	.align	4
.nv.shared._Z10kernel_dotPfS_S_:
	.zero		2048


//--------------------- .nv.shared.reserved.0     --------------------------
	.section	.nv.shared.reserved.0,"aw",@nobits
	.weak		__nv_reservedSMEM_offset_0_alias
	.size		__nv_reservedSMEM_offset_0_alias, 0, 64
	.other		__nv_reservedSMEM_offset_0_alias,@"STO_CUDA_RESERVED_SHARED STV_DEFAULT"
__nv_reservedSMEM_offset_0_alias:
	.zero		0
	.zero		64


//--------------------- .nv.constant0._Z10kernel_dotPfS_S_ --------------------------
	.section	.nv.constant0._Z10kernel_dotPfS_S_,"a",@progbits
	.sectionflags	@""
	.align	4
.nv.constant0._Z10kernel_dotPfS_S_:
	.zero		920


//--------------------- SYMBOLS --------------------------

	.type		.nv.reservedSmem.offset0,@object
	.size		.nv.reservedSmem.offset0,0x4
	.type		.nv.reservedSmem.cap,@object
	.size		.nv.reservedSmem.cap,0x4
